//
// Generated by NVIDIA NVVM Compiler
//
// Compiler Build ID: CL-36424714
// Cuda compilation tools, release 13.0, V13.0.88
// Based on NVVM 20.0.0
//

.version 9.0
.target sm_100
.address_size 64

	// .globl	_Z6matvecPfS_S_i

.visible .entry _Z6matvecPfS_S_i(
	.param .u64 .ptr .align 1 _Z6matvecPfS_S_i_param_0,
	.param .u64 .ptr .align 1 _Z6matvecPfS_S_i_param_1,
	.param .u64 .ptr .align 1 _Z6matvecPfS_S_i_param_2,
	.param .u32 _Z6matvecPfS_S_i_param_3
)
{
	.reg .pred 	%p<10>;
	.reg .b32 	%r<37>;
	.reg .b32 	%f<112>;
	.reg .b64 	%rd<31>;

	ld.param.u64 	%rd11, [_Z6matvecPfS_S_i_param_0];
	ld.param.u64 	%rd12, [_Z6matvecPfS_S_i_param_1];
	ld.param.u64 	%rd10, [_Z6matvecPfS_S_i_param_2];
	ld.param.u32 	%r23, [_Z6matvecPfS_S_i_param_3];
	cvta.to.global.u64 	%rd1, %rd12;
	cvta.to.global.u64 	%rd2, %rd11;
	mov.u32 	%r24, %ctaid.x;
	mov.u32 	%r25, %ntid.x;
	mov.u32 	%r26, %tid.x;
	mad.lo.s32 	%r1, %r24, %r25, %r26;
	setp.lt.s32 	%p1, %r23, 1;
	mov.f32 	%f111, 0f00000000;
	@%p1 bra 	$L__BB0_13;
	mul.lo.s32 	%r2, %r23, %r1;
	and.b32  	%r3, %r23, 15;
	setp.lt.u32 	%p2, %r23, 16;
	mov.f32 	%f111, 0f00000000;
	mov.b32 	%r33, 0;
	@%p2 bra 	$L__BB0_4;
	and.b32  	%r33, %r23, 2147483632;
	neg.s32 	%r31, %r33;
	add.s64 	%rd3, %rd2, 32;
	add.s64 	%rd29, %rd1, 32;
	mov.f32 	%f111, 0f00000000;
	mov.u32 	%r30, %r2;
$L__BB0_3:
	.pragma "nounroll";
	mul.wide.s32 	%rd13, %r30, 4;
	add.s64 	%rd14, %rd3, %rd13;
	ld.global.f32 	%f18, [%rd14+-32];
	ld.global.f32 	%f19, [%rd29+-32];
	fma.rn.f32 	%f20, %f18, %f19, %f111;
	ld.global.f32 	%f21, [%rd14+-28];
	ld.global.f32 	%f22, [%rd29+-28];
	fma.rn.f32 	%f23, %f21, %f22, %f20;
	ld.global.f32 	%f24, [%rd14+-24];
	ld.global.f32 	%f25, [%rd29+-24];
	fma.rn.f32 	%f26, %f24, %f25, %f23;
	ld.global.f32 	%f27, [%rd14+-20];
	ld.global.f32 	%f28, [%rd29+-20];
	fma.rn.f32 	%f29, %f27, %f28, %f26;
	ld.global.f32 	%f30, [%rd14+-16];
	ld.global.f32 	%f31, [%rd29+-16];
	fma.rn.f32 	%f32, %f30, %f31, %f29;
	ld.global.f32 	%f33, [%rd14+-12];
	ld.global.f32 	%f34, [%rd29+-12];
	fma.rn.f32 	%f35, %f33, %f34, %f32;
	ld.global.f32 	%f36, [%rd14+-8];
	ld.global.f32 	%f37, [%rd29+-8];
	fma.rn.f32 	%f38, %f36, %f37, %f35;
	ld.global.f32 	%f39, [%rd14+-4];
	ld.global.f32 	%f40, [%rd29+-4];
	fma.rn.f32 	%f41, %f39, %f40, %f38;
	ld.global.f32 	%f42, [%rd14];
	ld.global.f32 	%f43, [%rd29];
	fma.rn.f32 	%f44, %f42, %f43, %f41;
	ld.global.f32 	%f45, [%rd14+4];
	ld.global.f32 	%f46, [%rd29+4];
	fma.rn.f32 	%f47, %f45, %f46, %f44;
	ld.global.f32 	%f48, [%rd14+8];
	ld.global.f32 	%f49, [%rd29+8];
	fma.rn.f32 	%f50, %f48, %f49, %f47;
	ld.global.f32 	%f51, [%rd14+12];
	ld.global.f32 	%f52, [%rd29+12];
	fma.rn.f32 	%f53, %f51, %f52, %f50;
	ld.global.f32 	%f54, [%rd14+16];
	ld.global.f32 	%f55, [%rd29+16];
	fma.rn.f32 	%f56, %f54, %f55, %f53;
	ld.global.f32 	%f57, [%rd14+20];
	ld.global.f32 	%f58, [%rd29+20];
	fma.rn.f32 	%f59, %f57, %f58, %f56;
	ld.global.f32 	%f60, [%rd14+24];
	ld.global.f32 	%f61, [%rd29+24];
	fma.rn.f32 	%f62, %f60, %f61, %f59;
	ld.global.f32 	%f63, [%rd14+28];
	ld.global.f32 	%f64, [%rd29+28];
	fma.rn.f32 	%f111, %f63, %f64, %f62;
	add.s32 	%r31, %r31, 16;
	add.s32 	%r30, %r30, 16;
	add.s64 	%rd29, %rd29, 64;
	setp.ne.s32 	%p3, %r31, 0;
	@%p3 bra 	$L__BB0_3;
$L__BB0_4:
	setp.eq.s32 	%p4, %r3, 0;
	@%p4 bra 	$L__BB0_13;
	and.b32  	%r11, %r23, 7;
	setp.lt.u32 	%p5, %r3, 8;
	@%p5 bra 	$L__BB0_7;
	add.s32 	%r28, %r33, %r2;
	mul.wide.s32 	%rd15, %r28, 4;
	add.s64 	%rd16, %rd2, %rd15;
	ld.global.f32 	%f66, [%rd16];
	mul.wide.u32 	%rd17, %r33, 4;
	add.s64 	%rd18, %rd1, %rd17;
	ld.global.f32 	%f67, [%rd18];
	fma.rn.f32 	%f68, %f66, %f67, %f111;
	ld.global.f32 	%f69, [%rd16+4];
	ld.global.f32 	%f70, [%rd18+4];
	fma.rn.f32 	%f71, %f69, %f70, %f68;
	ld.global.f32 	%f72, [%rd16+8];
	ld.global.f32 	%f73, [%rd18+8];
	fma.rn.f32 	%f74, %f72, %f73, %f71;
	ld.global.f32 	%f75, [%rd16+12];
	ld.global.f32 	%f76, [%rd18+12];
	fma.rn.f32 	%f77, %f75, %f76, %f74;
	ld.global.f32 	%f78, [%rd16+16];
	ld.global.f32 	%f79, [%rd18+16];
	fma.rn.f32 	%f80, %f78, %f79, %f77;
	ld.global.f32 	%f81, [%rd16+20];
	ld.global.f32 	%f82, [%rd18+20];
	fma.rn.f32 	%f83, %f81, %f82, %f80;
	ld.global.f32 	%f84, [%rd16+24];
	ld.global.f32 	%f85, [%rd18+24];
	fma.rn.f32 	%f86, %f84, %f85, %f83;
	ld.global.f32 	%f87, [%rd16+28];
	ld.global.f32 	%f88, [%rd18+28];
	fma.rn.f32 	%f111, %f87, %f88, %f86;
	add.s32 	%r33, %r33, 8;
$L__BB0_7:
	setp.eq.s32 	%p6, %r11, 0;
	@%p6 bra 	$L__BB0_13;
	and.b32  	%r14, %r23, 3;
	setp.lt.u32 	%p7, %r11, 4;
	@%p7 bra 	$L__BB0_10;
	add.s32 	%r29, %r33, %r2;
	mul.wide.s32 	%rd19, %r29, 4;
	add.s64 	%rd20, %rd2, %rd19;
	ld.global.f32 	%f90, [%rd20];
	mul.wide.u32 	%rd21, %r33, 4;
	add.s64 	%rd22, %rd1, %rd21;
	ld.global.f32 	%f91, [%rd22];
	fma.rn.f32 	%f92, %f90, %f91, %f111;
	ld.global.f32 	%f93, [%rd20+4];
	ld.global.f32 	%f94, [%rd22+4];
	fma.rn.f32 	%f95, %f93, %f94, %f92;
	ld.global.f32 	%f96, [%rd20+8];
	ld.global.f32 	%f97, [%rd22+8];
	fma.rn.f32 	%f98, %f96, %f97, %f95;
	ld.global.f32 	%f99, [%rd20+12];
	ld.global.f32 	%f100, [%rd22+12];
	fma.rn.f32 	%f111, %f99, %f100, %f98;
	add.s32 	%r33, %r33, 4;
$L__BB0_10:
	setp.eq.s32 	%p8, %r14, 0;
	@%p8 bra 	$L__BB0_13;
	mul.wide.u32 	%rd23, %r33, 4;
	add.s64 	%rd30, %rd1, %rd23;
	add.s32 	%r36, %r33, %r2;
	neg.s32 	%r35, %r14;
$L__BB0_12:
	.pragma "nounroll";
	mul.wide.s32 	%rd24, %r36, 4;
	add.s64 	%rd25, %rd2, %rd24;
	ld.global.f32 	%f101, [%rd25];
	ld.global.f32 	%f102, [%rd30];
	fma.rn.f32 	%f111, %f101, %f102, %f111;
	add.s64 	%rd30, %rd30, 4;
	add.s32 	%r36, %r36, 1;
	add.s32 	%r35, %r35, 1;
	setp.ne.s32 	%p9, %r35, 0;
	@%p9 bra 	$L__BB0_12;
$L__BB0_13:
	cvta.to.global.u64 	%rd26, %rd10;
	mul.wide.s32 	%rd27, %r1, 4;
	add.s64 	%rd28, %rd26, %rd27;
	st.global.f32 	[%rd28], %f111;
	ret;

}


// ===== COMPILED SASS (sm_100) =====

	.target	sm_100

	.elftype	@"ET_EXEC"


//--------------------- .note.nv.tkinfo           --------------------------
	.section	.note.nv.tkinfo,"",@"SHT_NOTE"
	.sectionflags	@"SHF_NOTE_NV_TKINFO"
	.tkinfo
        /*0018*/ 	.word	0x00000002
        /*0030*/ 	.string	""
        /*0030*/ 	.string	"ptxas"
        /*0030*/ 	.string	"Cuda compilation tools, release 13.0, V13.0.88"
        /*0030*/ 	.string	"Build cuda_13.0.r13.0/compiler.36424714_0"
        /*0030*/ 	.string	"-arch sm_100 -m 64 "



//--------------------- .note.nv.cuinfo           --------------------------
	.section	.note.nv.cuinfo,"",@"SHT_NOTE"
	.sectionflags	@"SHF_NOTE_NV_CUINFO"
        /*0018*/ 	.short	0x0002
        /*001a*/ 	.short	0x0064
        /*001c*/ 	.short	0x0082
	.zero		2


//--------------------- .nv.info                  --------------------------
	.section	.nv.info,"",@"SHT_CUDA_INFO"
	.align	4


	//----- nvinfo : EIATTR_REGCOUNT
	.align		4
        /*0000*/ 	.byte	0x04, 0x2f
        /*0002*/ 	.short	(.L_1 - .L_0)
	.align		4
.L_0:
        /*0004*/ 	.word	index@(_Z6matvecPfS_S_i)
        /*0008*/ 	.word	0x0000001e


	//----- nvinfo : EIATTR_FRAME_SIZE
	.align		4
.L_1:
        /*000c*/ 	.byte	0x04, 0x11
        /*000e*/ 	.short	(.L_3 - .L_2)
	.align		4
.L_2:
        /*0010*/ 	.word	index@(_Z6matvecPfS_S_i)
        /*0014*/ 	.word	0x00000000


	//----- nvinfo : EIATTR_MIN_STACK_SIZE
	.align		4
.L_3:
        /*0018*/ 	.byte	0x04, 0x12
        /*001a*/ 	.short	(.L_5 - .L_4)
	.align		4
.L_4:
        /*001c*/ 	.word	index@(_Z6matvecPfS_S_i)
        /*0020*/ 	.word	0x00000000
.L_5:


//--------------------- .nv.compat                --------------------------
	.section	.nv.compat,"",@"SHT_CUDA_COMPAT_INFO"
	.align	4
        /*0000*/ 	.byte	0x02, 0x09, 0x00, 0x00, 0x02, 0x02, 0x01, 0x00, 0x02, 0x05, 0x05, 0x00, 0x03, 0x07, 0x01, 0x01
        /*0010*/ 	.byte	0x02, 0x03, 0x00, 0x00, 0x02, 0x06, 0x01, 0x00, 0x04, 0x0b, 0x08, 0x00, 0x09, 0x00, 0x00, 0x00
        /*0020*/ 	.byte	0x00, 0x00, 0x00, 0x00


//--------------------- .nv.info._Z6matvecPfS_S_i --------------------------
	.section	.nv.info._Z6matvecPfS_S_i,"",@"SHT_CUDA_INFO"
	.sectionflags	@""
	.align	4


	//----- nvinfo : EIATTR_CUDA_API_VERSION
	.align		4
        /*0000*/ 	.byte	0x04, 0x37
        /*0002*/ 	.short	(.L_7 - .L_6)
.L_6:
        /*0004*/ 	.word	0x00000082


	//----- nvinfo : EIATTR_KPARAM_INFO
	.align		4
.L_7:
        /*0008*/ 	.byte	0x04, 0x17
        /*000a*/ 	.short	(.L_9 - .L_8)
.L_8:
        /*000c*/ 	.word	0x00000000
        /*0010*/ 	.short	0x0003
        /*0012*/ 	.short	0x0018
        /*0014*/ 	.byte	0x00, 0xf0, 0x11, 0x00


	//----- nvinfo : EIATTR_KPARAM_INFO
	.align		4
.L_9:
        /*0018*/ 	.byte	0x04, 0x17
        /*001a*/ 	.short	(.L_11 - .L_10)
.L_10:
        /*001c*/ 	.word	0x00000000
        /*0020*/ 	.short	0x0002
        /*0022*/ 	.short	0x0010
        /*0024*/ 	.byte	0x00, 0xf5, 0x21, 0x00


	//----- nvinfo : EIATTR_KPARAM_INFO
	.align		4
.L_11:
        /*0028*/ 	.byte	0x04, 0x17
        /*002a*/ 	.short	(.L_13 - .L_12)
.L_12:
        /*002c*/ 	.word	0x00000000
        /*0030*/ 	.short	0x0001
        /*0032*/ 	.short	0x0008
        /*0034*/ 	.byte	0x00, 0xf5, 0x21, 0x00


	//----- nvinfo : EIATTR_KPARAM_INFO
	.align		4
.L_13:
        /*0038*/ 	.byte	0x04, 0x17
        /*003a*/ 	.short	(.L_15 - .L_14)
.L_14:
        /*003c*/ 	.word	0x00000000
        /*0040*/ 	.short	0x0000
        /*0042*/ 	.short	0x0000
        /*0044*/ 	.byte	0x00, 0xf5, 0x21, 0x00


	//----- nvinfo : EIATTR_SPARSE_MMA_MASK
	.align		4
.L_15:
        /*0048*/ 	.byte	0x03, 0x50
        /*004a*/ 	.short	0x0000


	//----- nvinfo : EIATTR_MAXREG_COUNT
	.align		4
        /*004c*/ 	.byte	0x03, 0x1b
        /*004e*/ 	.short	0x00ff


	//----- nvinfo : EIATTR_MERCURY_ISA_VERSION
	.align		4
        /*0050*/ 	.byte	0x03, 0x5f
        /*0052*/ 	.short	0x0101


	//----- nvinfo : EIATTR_VRC_CTA_INIT_COUNT
	.align		4
        /*0054*/ 	.byte	0x02, 0x4a
	.zero		1
	.zero		1


	//----- nvinfo : EIATTR_EXIT_INSTR_OFFSETS
	.align		4
        /*0058*/ 	.byte	0x04, 0x1c
        /*005a*/ 	.short	(.L_17 - .L_16)


	//   ....[0]....
.L_16:
        /*005c*/ 	.word	0x00000a60


	//----- nvinfo : EIATTR_CBANK_PARAM_SIZE
	.align		4
.L_17:
        /*0060*/ 	.byte	0x03, 0x19
        /*0062*/ 	.short	0x001c


	//----- nvinfo : EIATTR_PARAM_CBANK
	.align		4
        /*0064*/ 	.byte	0x04, 0x0a
        /*0066*/ 	.short	(.L_19 - .L_18)
	.align		4
.L_18:
        /*0068*/ 	.word	index@(.nv.constant0._Z6matvecPfS_S_i)
        /*006c*/ 	.short	0x0380
        /*006e*/ 	.short	0x001c


	//----- nvinfo : EIATTR_SW_WAR
	.align		4
.L_19:
        /*0070*/ 	.byte	0x04, 0x36
        /*0072*/ 	.short	(.L_21 - .L_20)
.L_20:
        /*0074*/ 	.word	0x00000008
.L_21:


//--------------------- .nv.callgraph             --------------------------
	.section	.nv.callgraph,"",@"SHT_CUDA_CALLGRAPH"
	.align	4
	.sectionentsize	8
	.align		4
        /*0000*/ 	.word	0x00000000
	.align		4
        /*0004*/ 	.word	0xffffffff
	.align		4
        /*0008*/ 	.word	0x00000000
	.align		4
        /*000c*/ 	.word	0xfffffffe
	.align		4
        /*0010*/ 	.word	0x00000000
	.align		4
        /*0014*/ 	.word	0xfffffffd
	.align		4
        /*0018*/ 	.word	0x00000000
	.align		4
        /*001c*/ 	.word	0xfffffffc


//--------------------- .text._Z6matvecPfS_S_i    --------------------------
	.section	.text._Z6matvecPfS_S_i,"ax",@progbits
	.align	128
        .global         _Z6matvecPfS_S_i
        .type           _Z6matvecPfS_S_i,@function
        .size           _Z6matvecPfS_S_i,(.L_x_7 - _Z6matvecPfS_S_i)
        .other          _Z6matvecPfS_S_i,@"STO_CUDA_ENTRY STV_DEFAULT"
_Z6matvecPfS_S_i:
.text._Z6matvecPfS_S_i:
[----:B------:R-:W-:Y:S01]  /*0000*/  LDC R1, c[0x0][0x37c] ;  /* 0x0000df00ff017b82 */ /* 0x000fe20000000800 */
[----:B------:R-:W0:Y:S01]  /*0010*/  S2R R3, SR_TID.X ;  /* 0x0000000000037919 */ /* 0x000e220000002100 */
[----:B------:R-:W1:Y:S06]  /*0020*/  LDCU UR8, c[0x0][0x398] ;  /* 0x00007300ff0877ac */ /* 0x000e6c0008000800 */
[----:B------:R-:W0:Y:S01]  /*0030*/  S2UR UR4, SR_CTAID.X ;  /* 0x00000000000479c3 */ /* 0x000e220000002500 */
[----:B------:R-:W-:Y:S01]  /*0040*/  HFMA2 R15, -RZ, RZ, 0, 0 ;  /* 0x00000000ff0f7431 */ /* 0x000fe200000001ff */
[----:B------:R-:W2:Y:S06]  /*0050*/  LDCU.64 UR16, c[0x0][0x358] ;  /* 0x00006b00ff1077ac */ /* 0x000eac0008000a00 */
[----:B------:R-:W0:Y:S01]  /*0060*/  LDC R0, c[0x0][0x360] ;  /* 0x0000d800ff007b82 */ /* 0x000e220000000800 */
[----:B-1----:R-:W-:Y:S01]  /*0070*/  UISETP.GE.AND UP0, UPT, UR8, 0x1, UPT ;  /* 0x000000010800788c */ /* 0x002fe2000bf06270 */
[----:B0-----:R-:W-:-:S08]  /*0080*/  IMAD R0, R0, UR4, R3 ;  /* 0x0000000400007c24 */ /* 0x001fd0000f8e0203 */
[----:B--2---:R-:W-:Y:S05]  /*0090*/  BRA.U !UP0, `(.L_x_0) ;  /* 0x0000000908647547 */ /* 0x004fea000b800000 */
[----:B------:R-:W-:Y:S02]  /*00a0*/  UISETP.GE.U32.AND UP1, UPT, UR8, 0x10, UPT ;  /* 0x000000100800788c */ /* 0x000fe4000bf26070 */
[----:B------:R-:W-:Y:S01]  /*00b0*/  IMAD R7, R0, UR8, RZ ;  /* 0x0000000800077c24 */ /* 0x000fe2000f8e02ff */
[----:B------:R-:W-:Y:S01]  /*00c0*/  ULOP3.LUT UR9, UR8, 0xf, URZ, 0xc0, !UPT ;  /* 0x0000000f08097892 */ /* 0x000fe2000f8ec0ff */
[----:B------:R-:W-:Y:S02]  /*00d0*/  MOV R15, RZ ;  /* 0x000000ff000f7202 */ /* 0x000fe40000000f00 */
[----:B------:R-:W-:Y:S01]  /*00e0*/  MOV R8, RZ ;  /* 0x000000ff00087202 */ /* 0x000fe20000000f00 */
[----:B------:R-:W-:Y:S02]  /*00f0*/  UISETP.NE.AND UP0, UPT, UR9, URZ, UPT ;  /* 0x000000ff0900728c */ /* 0x000fe4000bf05270 */
[----:B------:R-:W-:Y:S09]  /*0100*/  BRA.U !UP1, `(.L_x_1) ;  /* 0x0000000509147547 */ /* 0x000ff2000b800000 */
[----:B------:R-:W0:Y:S01]  /*0110*/  LDCU.128 UR12, c[0x0][0x380] ;  /* 0x00007000ff0c77ac */ /* 0x000e220008000c00 */
[----:B------:R-:W-:Y:S02]  /*0120*/  MOV R15, RZ ;  /* 0x000000ff000f7202 */ /* 0x000fe40000000f00 */
[----:B------:R-:W-:Y:S01]  /*0130*/  MOV R6, R7 ;  /* 0x0000000700067202 */ /* 0x000fe20000000f00 */
[----:B------:R-:W-:-:S04]  /*0140*/  ULOP3.LUT UR10, UR8, 0x7ffffff0, URZ, 0xc0, !UPT ;  /* 0x7ffffff0080a7892 */ /* 0x000fc8000f8ec0ff */
[----:B------:R-:W-:Y:S02]  /*0150*/  UIADD3 UR11, UPT, UPT, -UR10, URZ, URZ ;  /* 0x000000ff0a0b7290 */ /* 0x000fe4000fffe1ff */
[----:B------:R-:W-:Y:S01]  /*0160*/  MOV R8, UR10 ;  /* 0x0000000a00087c02 */ /* 0x000fe20008000f00 */
[----:B0-----:R-:W-:Y:S02]  /*0170*/  UIADD3 UR4, UP2, UPT, UR14, 0x20, URZ ;  /* 0x000000200e047890 */ /* 0x001fe4000ff5e0ff */
[----:B------:R-:W-:Y:S02]  /*0180*/  UIADD3 UR6, UP1, UPT, UR12, 0x20, URZ ;  /* 0x000000200c067890 */ /* 0x000fe4000ff3e0ff */
[----:B------:R-:W-:Y:S02]  /*0190*/  UIADD3.X UR5, UPT, UPT, URZ, UR15, URZ, UP2, !UPT ;  /* 0x0000000fff057290 */ /* 0x000fe400097fe4ff */
[----:B------:R-:W-:Y:S01]  /*01a0*/  MOV R2, UR4 ;  /* 0x0000000400027c02 */ /* 0x000fe20008000f00 */
[----:B------:R-:W-:-:S03]  /*01b0*/  UIADD3.X UR7, UPT, UPT, URZ, UR13, URZ, UP1, !UPT ;  /* 0x0000000dff077290 */ /* 0x000fc60008ffe4ff */
[----:B------:R-:W-:-:S09]  /*01c0*/  MOV R3, UR5 ;  /* 0x0000000500037c02 */ /* 0x000fd20008000f00 */
.L_x_2:
[----:B------:R-:W-:Y:S01]  /*01d0*/  MOV R4, UR6 ;  /* 0x0000000600047c02 */ /* 0x000fe20008000f00 */
[----:B------:R-:W2:Y:S01]  /*01e0*/  LDG.E R17, desc[UR16][R2.64+-0x20] ;  /* 0xffffe01002117981 */ /* 0x000ea2000c1e1900 */
[----:B------:R-:W-:-:S03]  /*01f0*/  MOV R5, UR7 ;  /* 0x0000000700057c02 */ /* 0x000fc60008000f00 */
[----:B------:R-:W3:Y:S01]  /*0200*/  LDG.E R25, desc[UR16][R2.64+-0x1c] ;  /* 0xffffe41002197981 */ /* 0x000ee2000c1e1900 */
[----:B------:R-:W-:-:S03]  /*0210*/  IMAD.WIDE R4, R6, 0x4, R4 ;  /* 0x0000000406047825 */ /* 0x000fc600078e0204 */
[----:B------:R-:W4:Y:S04]  /*0220*/  LDG.E R19, desc[UR16][R2.64+-0x18] ;  /* 0xffffe81002137981 */ /* 0x000f28000c1e1900 */
[----:B------:R-:W2:Y:S04]  /*0230*/  LDG.E R16, desc[UR16][R4.64+-0x20] ;  /* 0xffffe01004107981 */ /* 0x000ea8000c1e1900 */
[----:B------:R-:W3:Y:S04]  /*0240*/  LDG.E R18, desc[UR16][R4.64+-0x1c] ;  /* 0xffffe41004127981 */ /* 0x000ee8000c1e1900 */
[----:B------:R-:W4:Y:S04]  /*0250*/  LDG.E R20, desc[UR16][R4.64+-0x18] ;  /* 0xffffe81004147981 */ /* 0x000f28000c1e1900 */
[----:B------:R-:W5:Y:S04]  /*0260*/  LDG.E R22, desc[UR16][R2.64+-0x14] ;  /* 0xffffec1002167981 */ /* 0x000f68000c1e1900 */
        /* <DEDUP_REMOVED lines=8> */
[----:B------:R-:W5:Y:S01]  /*02f0*/  LDG.E R14, desc[UR16][R4.64+-0x4] ;  /* 0xfffffc10040e7981 */ /* 0x000f62000c1e1900 */
[----:B--2---:R-:W-:-:S03]  /*0300*/  FFMA R17, R16, R17, R15 ;  /* 0x0000001110117223 */ /* 0x004fc6000000000f */
[----:B------:R-:W2:Y:S04]  /*0310*/  LDG.E R15, desc[UR16][R2.64] ;  /* 0x00000010020f7981 */ /* 0x000ea8000c1e1900 */
[----:B------:R-:W2:Y:S01]  /*0320*/  LDG.E R16, desc[UR16][R4.64] ;  /* 0x0000001004107981 */ /* 0x000ea2000c1e1900 */
[----:B---3--:R-:W-:-:S03]  /*0330*/  FFMA R25, R18, R25, R17 ;  /* 0x0000001912197223 */ /* 0x008fc60000000011 */
[----:B------:R-:W3:Y:S01]  /*0340*/  LDG.E R17, desc[UR16][R2.64+0x4] ;  /* 0x0000041002117981 */ /* 0x000ee2000c1e1900 */
[----:B----4-:R-:W-:-:S03]  /*0350*/  FFMA R26, R20, R19, R25 ;  /* 0x00000013141a7223 */ /* 0x010fc60000000019 */
[----:B------:R-:W3:Y:S04]  /*0360*/  LDG.E R18, desc[UR16][R4.64+0x4] ;  /* 0x0000041004127981 */ /* 0x000ee8000c1e1900 */
[----:B------:R-:W4:Y:S01]  /*0370*/  LDG.E R20, desc[UR16][R2.64+0x8] ;  /* 0x0000081002147981 */ /* 0x000f22000c1e1900 */
[----:B-----5:R-:W-:-:S03]  /*0380*/  FFMA R25, R21, R22, R26 ;  /* 0x0000001615197223 */ /* 0x020fc6000000001a */
[----:B------:R-:W4:Y:S04]  /*0390*/  LDG.E R19, desc[UR16][R4.64+0x8] ;  /* 0x0000081004137981 */ /* 0x000f28000c1e1900 */
[----:B------:R-:W5:Y:S01]  /*03a0*/  LDG.E R22, desc[UR16][R2.64+0xc] ;  /* 0x00000c1002167981 */ /* 0x000f62000c1e1900 */
[----:B------:R-:W-:-:S03]  /*03b0*/  FFMA R25, R24, R23, R25 ;  /* 0x0000001718197223 */ /* 0x000fc60000000019 */
[----:B------:R-:W5:Y:S04]  /*03c0*/  LDG.E R21, desc[UR16][R4.64+0xc] ;  /* 0x00000c1004157981 */ /* 0x000f68000c1e1900 */
[----:B------:R-:W5:Y:S01]  /*03d0*/  LDG.E R24, desc[UR16][R2.64+0x10] ;  /* 0x0000101002187981 */ /* 0x000f62000c1e1900 */
[----:B------:R-:W-:-:S03]  /*03e0*/  FFMA R25, R10, R9, R25 ;  /* 0x000000090a197223 */ /* 0x000fc60000000019 */
[----:B------:R-:W5:Y:S04]  /*03f0*/  LDG.E R23, desc[UR16][R4.64+0x10] ;  /* 0x0000101004177981 */ /* 0x000f68000c1e1900 */
[----:B------:R-:W5:Y:S01]  /*0400*/  LDG.E R10, desc[UR16][R2.64+0x14] ;  /* 0x00001410020a7981 */ /* 0x000f62000c1e1900 */
[----:B------:R-:W-:-:S03]  /*0410*/  FFMA R27, R12, R11, R25 ;  /* 0x0000000b0c1b7223 */ /* 0x000fc60000000019 */
[----:B------:R-:W5:Y:S04]  /*0420*/  LDG.E R9, desc[UR16][R4.64+0x14] ;  /* 0x0000141004097981 */ /* 0x000f68000c1e1900 */
[----:B------:R-:W5:Y:S04]  /*0430*/  LDG.E R11, desc[UR16][R2.64+0x18] ;  /* 0x00001810020b7981 */ /* 0x000f68000c1e1900 */
[----:B------:R-:W5:Y:S04]  /*0440*/  LDG.E R12, desc[UR16][R4.64+0x18] ;  /* 0x00001810040c7981 */ /* 0x000f68000c1e1900 */
[----:B------:R-:W5:Y:S04]  /*0450*/  LDG.E R25, desc[UR16][R4.64+0x1c] ;  /* 0x00001c1004197981 */ /* 0x000f68000c1e1900 */
[----:B------:R0:W5:Y:S01]  /*0460*/  LDG.E R26, desc[UR16][R2.64+0x1c] ;  /* 0x00001c10021a7981 */ /* 0x000162000c1e1900 */
[----:B------:R-:W-:Y:S01]  /*0470*/  FFMA R13, R14, R13, R27 ;  /* 0x0000000d0e0d7223 */ /* 0x000fe2000000001b */
[----:B------:R-:W-:-:S04]  /*0480*/  UIADD3 UR11, UPT, UPT, UR11, 0x10, URZ ;  /* 0x000000100b0b7890 */ /* 0x000fc8000fffe0ff */
[----:B------:R-:W-:Y:S01]  /*0490*/  UISETP.NE.AND UP1, UPT, UR11, URZ, UPT ;  /* 0x000000ff0b00728c */ /* 0x000fe2000bf25270 */
[----:B0-----:R-:W-:Y:S02]  /*04a0*/  IADD3 R2, P0, PT, R2, 0x40, RZ ;  /* 0x0000004002027810 */ /* 0x001fe40007f1e0ff */
[----:B------:R-:W-:Y:S02]  /*04b0*/  IADD3 R6, PT, PT, R6, 0x10, RZ ;  /* 0x0000001006067810 */ /* 0x000fe40007ffe0ff */
[----:B------:R-:W-:Y:S01]  /*04c0*/  IADD3.X R3, PT, PT, RZ, R3, RZ, P0, !PT ;  /* 0x00000003ff037210 */ /* 0x000fe200007fe4ff */
[----:B--2---:R-:W-:-:S04]  /*04d0*/  FFMA R13, R16, R15, R13 ;  /* 0x0000000f100d7223 */ /* 0x004fc8000000000d */
[----:B---3--:R-:W-:-:S04]  /*04e0*/  FFMA R18, R18, R17, R13 ;  /* 0x0000001112127223 */ /* 0x008fc8000000000d */
[----:B----4-:R-:W-:-:S04]  /*04f0*/  FFMA R18, R19, R20, R18 ;  /* 0x0000001413127223 */ /* 0x010fc80000000012 */
[----:B-----5:R-:W-:-:S04]  /*0500*/  FFMA R18, R21, R22, R18 ;  /* 0x0000001615127223 */ /* 0x020fc80000000012 */
[----:B------:R-:W-:-:S04]  /*0510*/  FFMA R18, R23, R24, R18 ;  /* 0x0000001817127223 */ /* 0x000fc80000000012 */
[----:B------:R-:W-:-:S04]  /*0520*/  FFMA R9, R9, R10, R18 ;  /* 0x0000000a09097223 */ /* 0x000fc80000000012 */
[----:B------:R-:W-:-:S04]  /*0530*/  FFMA R12, R12, R11, R9 ;  /* 0x0000000b0c0c7223 */ /* 0x000fc80000000009 */
[----:B------:R-:W-:Y:S01]  /*0540*/  FFMA R15, R25, R26, R12 ;  /* 0x0000001a190f7223 */ /* 0x000fe2000000000c */
[----:B------:R-:W-:Y:S06]  /*0550*/  BRA.U UP1, `(.L_x_2) ;  /* 0xfffffffd011c7547 */ /* 0x000fec000b83ffff */
.L_x_1:
[----:B------:R-:W-:Y:S05]  /*0560*/  BRA.U !UP0, `(.L_x_0) ;  /* 0x0000000508307547 */ /* 0x000fea000b800000 */
[----:B------:R-:W-:Y:S02]  /*0570*/  UISETP.GE.U32.AND UP0, UPT, UR9, 0x8, UPT ;  /* 0x000000080900788c */ /* 0x000fe4000bf06070 */
[----:B------:R-:W-:-:S04]  /*0580*/  ULOP3.LUT UR5, UR8, 0x7, URZ, 0xc0, !UPT ;  /* 0x0000000708057892 */ /* 0x000fc8000f8ec0ff */
[----:B------:R-:W-:-:S03]  /*0590*/  UISETP.NE.AND UP1, UPT, UR5, URZ, UPT ;  /* 0x000000ff0500728c */ /* 0x000fc6000bf25270 */
[----:B------:R-:W-:Y:S08]  /*05a0*/  BRA.U !UP0, `(.L_x_3) ;  /* 0x0000000108787547 */ /* 0x000ff0000b800000 */
[----:B------:R-:W0:Y:S01]  /*05b0*/  LDC.64 R2, c[0x0][0x380] ;  /* 0x0000e000ff027b82 */ /* 0x000e220000000a00 */
[----:B------:R-:W-:-:S07]  /*05c0*/  IADD3 R9, PT, PT, R7, R8, RZ ;  /* 0x0000000807097210 */ /* 0x000fce0007ffe0ff */
[----:B------:R-:W1:Y:S01]  /*05d0*/  LDC.64 R4, c[0x0][0x388] ;  /* 0x0000e200ff047b82 */ /* 0x000e620000000a00 */
[----:B0-----:R-:W-:-:S05]  /*05e0*/  IMAD.WIDE R2, R9, 0x4, R2 ;  /* 0x0000000409027825 */ /* 0x001fca00078e0202 */
[----:B------:R-:W2:Y:S01]  /*05f0*/  LDG.E R10, desc[UR16][R2.64] ;  /* 0x00000010020a7981 */ /* 0x000ea2000c1e1900 */
[----:B-1----:R-:W-:-:S03]  /*0600*/  IMAD.WIDE.U32 R4, R8, 0x4, R4 ;  /* 0x0000000408047825 */ /* 0x002fc600078e0004 */
[----:B------:R-:W3:Y:S04]  /*0610*/  LDG.E R13, desc[UR16][R2.64+0x4] ;  /* 0x00000410020d7981 */ /* 0x000ee8000c1e1900 */
[----:B------:R-:W2:Y:S04]  /*0620*/  LDG.E R11, desc[UR16][R4.64] ;  /* 0x00000010040b7981 */ /* 0x000ea8000c1e1900 */
[----:B------:R-:W3:Y:S04]  /*0630*/  LDG.E R12, desc[UR16][R4.64+0x4] ;  /* 0x00000410040c7981 */ /* 0x000ee8000c1e1900 */
[----:B------:R-:W4:Y:S04]  /*0640*/  LDG.E R17, desc[UR16][R2.64+0x8] ;  /* 0x0000081002117981 */ /* 0x000f28000c1e1900 */
        /* <DEDUP_REMOVED lines=11> */
[----:B------:R-:W-:Y:S01]  /*0700*/  IADD3 R8, PT, PT, R8, 0x8, RZ ;  /* 0x0000000808087810 */ /* 0x000fe20007ffe0ff */
[----:B--2---:R-:W-:-:S04]  /*0710*/  FFMA R10, R10, R11, R15 ;  /* 0x0000000b0a0a7223 */ /* 0x004fc8000000000f */
[----:B---3--:R-:W-:-:S04]  /*0720*/  FFMA R10, R13, R12, R10 ;  /* 0x0000000c0d0a7223 */ /* 0x008fc8000000000a */
[----:B----4-:R-:W-:-:S04]  /*0730*/  FFMA R10, R17, R14, R10 ;  /* 0x0000000e110a7223 */ /* 0x010fc8000000000a */
[----:B-----5:R-:W-:-:S04]  /*0740*/  FFMA R10, R19, R16, R10 ;  /* 0x00000010130a7223 */ /* 0x020fc8000000000a */
[----:B------:R-:W-:-:S04]  /*0750*/  FFMA R10, R21, R18, R10 ;  /* 0x00000012150a7223 */ /* 0x000fc8000000000a */
[----:B------:R-:W-:-:S04]  /*0760*/  FFMA R23, R23, R20, R10 ;  /* 0x0000001417177223 */ /* 0x000fc8000000000a */
[----:B------:R-:W-:-:S04]  /*0770*/  FFMA R6, R6, R9, R23 ;  /* 0x0000000906067223 */ /* 0x000fc80000000017 */
[----:B------:R-:W-:-:S07]  /*0780*/  FFMA R15, R25, R22, R6 ;  /* 0x00000016190f7223 */ /* 0x000fce0000000006 */
.L_x_3:
        /* <DEDUP_REMOVED lines=17> */
[----:B------:R-:W5:Y:S01]  /*08a0*/  LDG.E R14, desc[UR16][R4.64+0xc] ;  /* 0x00000c10040e7981 */ /* 0x000f62000c1e1900 */
[----:B------:R-:W-:Y:S01]  /*08b0*/  IADD3 R8, PT, PT, R8, 0x4, RZ ;  /* 0x0000000408087810 */ /* 0x000fe20007ffe0ff */
[----:B--2---:R-:W-:-:S04]  /*08c0*/  FFMA R6, R6, R9, R15 ;  /* 0x0000000906067223 */ /* 0x004fc8000000000f */
[----:B---3--:R-:W-:-:S04]  /*08d0*/  FFMA R6, R11, R10, R6 ;  /* 0x0000000a0b067223 */ /* 0x008fc80000000006 */
[----:B----4-:R-:W-:-:S04]  /*08e0*/  FFMA R6, R13, R12, R6 ;  /* 0x0000000c0d067223 */ /* 0x010fc80000000006 */
[----:B-----5:R-:W-:-:S07]  /*08f0*/  FFMA R15, R17, R14, R6 ;  /* 0x0000000e110f7223 */ /* 0x020fce0000000006 */
.L_x_4:
[----:B------:R-:W-:Y:S05]  /*0900*/  BRA.U !UP1, `(.L_x_0) ;  /* 0x0000000109487547 */ /* 0x000fea000b800000 */
[----:B------:R-:W0:Y:S01]  /*0910*/  LDC.64 R2, c[0x0][0x388] ;  /* 0x0000e200ff027b82 */ /* 0x000e220000000a00 */
[----:B------:R-:W-:Y:S01]  /*0920*/  IADD3 R7, PT, PT, R7, R8, RZ ;  /* 0x0000000807077210 */ /* 0x000fe20007ffe0ff */
[----:B------:R-:W-:-:S06]  /*0930*/  UIADD3 UR4, UPT, UPT, -UR4, URZ, URZ ;  /* 0x000000ff04047290 */ /* 0x000fcc000fffe1ff */
[----:B------:R-:W1:Y:S01]  /*0940*/  LDC.64 R10, c[0x0][0x380] ;  /* 0x0000e000ff0a7b82 */ /* 0x000e620000000a00 */
[----:B0-----:R-:W-:-:S03]  /*0950*/  IMAD.WIDE.U32 R2, R8, 0x4, R2 ;  /* 0x0000000408027825 */ /* 0x001fc600078e0002 */
[----:B------:R-:W-:Y:S02]  /*0960*/  MOV R6, R2 ;  /* 0x0000000200067202 */ /* 0x000fe40000000f00 */
[----:B------:R-:W-:-:S07]  /*0970*/  MOV R5, R3 ;  /* 0x0000000300057202 */ /* 0x000fce0000000f00 */
.L_x_5:
[----:B-1----:R-:W-:Y:S01]  /*0980*/  IMAD.WIDE R2, R7, 0x4, R10 ;  /* 0x0000000407027825 */ /* 0x002fe200078e020a */
[----:B------:R-:W-:-:S05]  /*0990*/  MOV R4, R6 ;  /* 0x0000000600047202 */ /* 0x000fca0000000f00 */
[----:B------:R-:W2:Y:S04]  /*09a0*/  LDG.E R2, desc[UR16][R2.64] ;  /* 0x0000001002027981 */ /* 0x000ea8000c1e1900 */
[----:B------:R0:W2:Y:S01]  /*09b0*/  LDG.E R4, desc[UR16][R4.64] ;  /* 0x0000001004047981 */ /* 0x0000a2000c1e1900 */
[----:B------:R-:W-:Y:S01]  /*09c0*/  UIADD3 UR4, UPT, UPT, UR4, 0x1, URZ ;  /* 0x0000000104047890 */ /* 0x000fe2000fffe0ff */
[----:B------:R-:W-:Y:S02]  /*09d0*/  IADD3 R6, P0, PT, R6, 0x4, RZ ;  /* 0x0000000406067810 */ /* 0x000fe40007f1e0ff */
[----:B------:R-:W-:Y:S01]  /*09e0*/  IADD3 R7, PT, PT, R7, 0x1, RZ ;  /* 0x0000000107077810 */ /* 0x000fe20007ffe0ff */
[----:B------:R-:W-:Y:S01]  /*09f0*/  UISETP.NE.AND UP0, UPT, UR4, URZ, UPT ;  /* 0x000000ff0400728c */ /* 0x000fe2000bf05270 */
[----:B0-----:R-:W-:Y:S01]  /*0a00*/  IADD3.X R5, PT, PT, RZ, R5, RZ, P0, !PT ;  /* 0x00000005ff057210 */ /* 0x001fe200007fe4ff */
[----:B--2---:R-:W-:-:S07]  /*0a10*/  FFMA R15, R2, R4, R15 ;  /* 0x00000004020f7223 */ /* 0x004fce000000000f */
[----:B------:R-:W-:Y:S05]  /*0a20*/  BRA.U UP0, `(.L_x_5) ;  /* 0xfffffffd00d47547 */ /* 0x000fea000b83ffff */
.L_x_0:
[----:B------:R-:W0:Y:S02]  /*0a30*/  LDC.64 R2, c[0x0][0x390] ;  /* 0x0000e400ff027b82 */ /* 0x000e240000000a00 */
[----:B0-----:R-:W-:-:S05]  /*0a40*/  IMAD.WIDE R2, R0, 0x4, R2 ;  /* 0x0000000400027825 */ /* 0x001fca00078e0202 */
[----:B------:R-:W-:Y:S01]  /*0a50*/  STG.E desc[UR16][R2.64], R15 ;  /* 0x0000000f02007986 */ /* 0x000fe2000c101910 */
[----:B------:R-:W-:Y:S05]  /*0a60*/  EXIT ;  /* 0x000000000000794d */ /* 0x000fea0003800000 */
.L_x_6:
[----:B------:R-:W-:-:S00]  /*0a70*/  BRA `(.L_x_6) ;  /* 0xfffffffc00fc7947 */ /* 0x000fc0000383ffff */
[----:B------:R-:W-:-:S00]  /*0a80*/  NOP ;  /* 0x0000000000007918 */ /* 0x000fc00000000000 */
[----:B------:R-:W-:-:S00]  /*0a90*/  NOP ;  /* 0x0000000000007918 */ /* 0x000fc00000000000 */
[----:B------:R-:W-:-:S00]  /*0aa0*/  NOP ;  /* 0x0000000000007918 */ /* 0x000fc00000000000 */
[----:B------:R-:W-:-:S00]  /*0ab0*/  NOP ;  /* 0x0000000000007918 */ /* 0x000fc00000000000 */
[----:B------:R-:W-:-:S00]  /*0ac0*/  NOP ;  /* 0x0000000000007918 */ /* 0x000fc00000000000 */
[----:B------:R-:W-:-:S00]  /*0ad0*/  NOP ;  /* 0x0000000000007918 */ /* 0x000fc00000000000 */
[----:B------:R-:W-:-:S00]  /*0ae0*/  NOP ;  /* 0x0000000000007918 */ /* 0x000fc00000000000 */
[----:B------:R-:W-:-:S00]  /*0af0*/  NOP ;  /* 0x0000000000007918 */ /* 0x000fc00000000000 */
.L_x_7:


//--------------------- .nv.shared.reserved.0     --------------------------
	.section	.nv.shared.reserved.0,"aw",@nobits
	.weak		__nv_reservedSMEM_offset_0_alias
	.size		__nv_reservedSMEM_offset_0_alias, 0, 64
	.other		__nv_reservedSMEM_offset_0_alias,@"STO_CUDA_RESERVED_SHARED STV_DEFAULT"
__nv_reservedSMEM_offset_0_alias:
	.zero		0
	.zero		64


//--------------------- .nv.constant0._Z6matvecPfS_S_i --------------------------
	.section	.nv.constant0._Z6matvecPfS_S_i,"a",@progbits
	.sectionflags	@""
	.align	4
.nv.constant0._Z6matvecPfS_S_i:
	.zero		924


//--------------------- SYMBOLS --------------------------

	.type		.nv.reservedSmem.offset0,@object
	.size		.nv.reservedSmem.offset0,0x4
